.version 6.5
.target sm_30
.address_size 64

.func (.reg .u64 a, .reg .u64 b) do_something(
    .reg .u64 x
)
{
    add.u64 a, x, 1;
    add.u64 b, x, 2;
    ret;
}

.visible .entry multiple_return(
    .param .u64 input,
    .param .u64 output
)
{
    .reg .u64    in_addr;
    .reg .u64    out_addr;
    .reg .u64    temp;
    .reg .u64    temp2;
    .reg .u64    temp3;

    ld.param.u64 in_addr, [input];
    ld.param.u64 out_addr, [output];

    ld.u64       temp, [in_addr];
    call         (temp2, temp3), do_something, (temp);
    st.u64       [out_addr], temp2;
    st.u64       [out_addr+8], temp3;
    ret;
}


// ===== COMPILED SASS (sm_100) =====

	.target	sm_100

	.elftype	@"ET_EXEC"


//--------------------- .note.nv.tkinfo           --------------------------
	.section	.note.nv.tkinfo,"",@"SHT_NOTE"
	.sectionflags	@"SHF_NOTE_NV_TKINFO"
	.tkinfo
        /*0018*/ 	.word	0x00000002
        /*0030*/ 	.string	""
        /*0030*/ 	.string	"ptxas"
        /*0030*/ 	.string	"Cuda compilation tools, release 13.0, V13.0.88"
        /*0030*/ 	.string	"Build cuda_13.0.r13.0/compiler.36424714_0"
        /*0030*/ 	.string	"-arch sm_100 "



//--------------------- .note.nv.cuinfo           --------------------------
	.section	.note.nv.cuinfo,"",@"SHT_NOTE"
	.sectionflags	@"SHF_NOTE_NV_CUINFO"
        /*0018*/ 	.short	0x0002
        /*001a*/ 	.short	0x001e
        /*001c*/ 	.short	0x0082
	.zero		2


//--------------------- .nv.info                  --------------------------
	.section	.nv.info,"",@"SHT_CUDA_INFO"
	.align	4


	//----- nvinfo : EIATTR_REGCOUNT
	.align		4
        /*0000*/ 	.byte	0x04, 0x2f
        /*0002*/ 	.short	(.L_1 - .L_0)
	.align		4
.L_0:
        /*0004*/ 	.word	index@(multiple_return)
        /*0008*/ 	.word	0x0000000a


	//----- nvinfo : EIATTR_FRAME_SIZE
	.align		4
.L_1:
        /*000c*/ 	.byte	0x04, 0x11
        /*000e*/ 	.short	(.L_3 - .L_2)
	.align		4
.L_2:
        /*0010*/ 	.word	index@($multiple_return$do_something)
        /*0014*/ 	.word	0x00000000


	//----- nvinfo : EIATTR_FRAME_SIZE
	.align		4
.L_3:
        /*0018*/ 	.byte	0x04, 0x11
        /*001a*/ 	.short	(.L_5 - .L_4)
	.align		4
.L_4:
        /*001c*/ 	.word	index@(multiple_return)
        /*0020*/ 	.word	0x00000000


	//----- nvinfo : EIATTR_MIN_STACK_SIZE
	.align		4
.L_5:
        /*0024*/ 	.byte	0x04, 0x12
        /*0026*/ 	.short	(.L_7 - .L_6)
	.align		4
.L_6:
        /*0028*/ 	.word	index@(multiple_return)
        /*002c*/ 	.word	0x00000000
.L_7:


//--------------------- .nv.compat                --------------------------
	.section	.nv.compat,"",@"SHT_CUDA_COMPAT_INFO"
	.align	4
        /*0000*/ 	.byte	0x02, 0x09, 0x00, 0x00, 0x02, 0x02, 0x01, 0x00, 0x02, 0x05, 0x05, 0x00, 0x03, 0x07, 0x01, 0x01
        /*0010*/ 	.byte	0x02, 0x03, 0x00, 0x00, 0x02, 0x06, 0x01, 0x00, 0x04, 0x0b, 0x08, 0x00, 0x09, 0x00, 0x00, 0x00
        /*0020*/ 	.byte	0x00, 0x00, 0x00, 0x00


//--------------------- .nv.info.multiple_return  --------------------------
	.section	.nv.info.multiple_return,"",@"SHT_CUDA_INFO"
	.sectionflags	@""
	.align	4


	//----- nvinfo : EIATTR_CUDA_API_VERSION
	.align		4
        /*0000*/ 	.byte	0x04, 0x37
        /*0002*/ 	.short	(.L_9 - .L_8)
.L_8:
        /*0004*/ 	.word	0x00000082


	//----- nvinfo : EIATTR_KPARAM_INFO
	.align		4
.L_9:
        /*0008*/ 	.byte	0x04, 0x17
        /*000a*/ 	.short	(.L_11 - .L_10)
.L_10:
        /*000c*/ 	.word	0x00000000
        /*0010*/ 	.short	0x0001
        /*0012*/ 	.short	0x0008
        /*0014*/ 	.byte	0x00, 0xf0, 0x21, 0x00


	//----- nvinfo : EIATTR_KPARAM_INFO
	.align		4
.L_11:
        /*0018*/ 	.byte	0x04, 0x17
        /*001a*/ 	.short	(.L_13 - .L_12)
.L_12:
        /*001c*/ 	.word	0x00000000
        /*0020*/ 	.short	0x0000
        /*0022*/ 	.short	0x0000
        /*0024*/ 	.byte	0x00, 0xf0, 0x21, 0x00


	//----- nvinfo : EIATTR_SPARSE_MMA_MASK
	.align		4
.L_13:
        /*0028*/ 	.byte	0x03, 0x50
        /*002a*/ 	.short	0x0000


	//----- nvinfo : EIATTR_MAXREG_COUNT
	.align		4
        /*002c*/ 	.byte	0x03, 0x1b
        /*002e*/ 	.short	0x00ff


	//----- nvinfo : EIATTR_MERCURY_ISA_VERSION
	.align		4
        /*0030*/ 	.byte	0x03, 0x5f
        /*0032*/ 	.short	0x0101


	//----- nvinfo : EIATTR_VRC_CTA_INIT_COUNT
	.align		4
        /*0034*/ 	.byte	0x02, 0x4a
	.zero		1
	.zero		1


	//----- nvinfo : EIATTR_EXIT_INSTR_OFFSETS
	.align		4
        /*0038*/ 	.byte	0x04, 0x1c
        /*003a*/ 	.short	(.L_15 - .L_14)


	//   ....[0]....
.L_14:
        /*003c*/ 	.word	0x000000a0


	//----- nvinfo : EIATTR_CRS_STACK_SIZE
	.align		4
.L_15:
        /*0040*/ 	.byte	0x04, 0x1e
        /*0042*/ 	.short	(.L_17 - .L_16)
.L_16:
        /*0044*/ 	.word	0x00000000


	//----- nvinfo : EIATTR_CBANK_PARAM_SIZE
	.align		4
.L_17:
        /*0048*/ 	.byte	0x03, 0x19
        /*004a*/ 	.short	0x0010


	//----- nvinfo : EIATTR_PARAM_CBANK
	.align		4
        /*004c*/ 	.byte	0x04, 0x0a
        /*004e*/ 	.short	(.L_19 - .L_18)
	.align		4
.L_18:
        /*0050*/ 	.word	index@(.nv.constant0.multiple_return)
        /*0054*/ 	.short	0x0380
        /*0056*/ 	.short	0x0010


	//----- nvinfo : EIATTR_SW_WAR
	.align		4
.L_19:
        /*0058*/ 	.byte	0x04, 0x36
        /*005a*/ 	.short	(.L_21 - .L_20)
.L_20:
        /*005c*/ 	.word	0x00000008
.L_21:


//--------------------- .nv.callgraph             --------------------------
	.section	.nv.callgraph,"",@"SHT_CUDA_CALLGRAPH"
	.align	4
	.sectionentsize	8
	.align		4
        /*0000*/ 	.word	0x00000000
	.align		4
        /*0004*/ 	.word	0xffffffff
	.align		4
        /*0008*/ 	.word	0x00000000
	.align		4
        /*000c*/ 	.word	0xfffffffe
	.align		4
        /*0010*/ 	.word	0x00000000
	.align		4
        /*0014*/ 	.word	0xfffffffd
	.align		4
        /*0018*/ 	.word	0x00000000
	.align		4
        /*001c*/ 	.word	0xfffffffc


//--------------------- .text.multiple_return     --------------------------
	.section	.text.multiple_return,"ax",@progbits
	.align	128
        .global         multiple_return
        .type           multiple_return,@function
        .size           multiple_return,(.L_x_1 - multiple_return)
        .other          multiple_return,@"STO_CUDA_ENTRY STV_DEFAULT"
multiple_return:
.text.multiple_return:
[----:B------:R-:W0:Y:S01]  /*0000*/  LDC.64 R0, c[0x0][0x380] ;  /* 0x0000e000ff007b82 */ /* 0x000e220000000a00 */
[----:B------:R-:W0:Y:S02]  /*0010*/  LDCU.64 UR4, c[0x0][0x358] ;  /* 0x00006b00ff0477ac */ /* 0x000e240008000a00 */
[----:B0-----:R-:W5:Y:S01]  /*0020*/  LD.E.64 R0, desc[UR4][R0.64] ;  /* 0x0000000400007980 */ /* 0x001f62000c101b00 */
[----:B------:R-:W-:-:S07]  /*0030*/  MOV R4, 0x50 ;  /* 0x0000005000047802 */ /* 0x000fce0000000f00 */
[----:B-----5:R-:W-:Y:S05]  /*0040*/  CALL.REL.NOINC `($multiple_return$do_something) ;  /* 0x0000000000187944 */ /* 0x020fea0003c00000 */
[----:B------:R-:W0:Y:S01]  /*0050*/  LDC.64 R4, c[0x0][0x388] ;  /* 0x0000e200ff047b82 */ /* 0x000e220000000a00 */
[----:B------:R-:W-:Y:S02]  /*0060*/  IMAD.MOV.U32 R0, RZ, RZ, R6 ;  /* 0x000000ffff007224 */ /* 0x000fe400078e0006 */
[----:B------:R-:W-:-:S05]  /*0070*/  IMAD.MOV.U32 R1, RZ, RZ, R7 ;  /* 0x000000ffff017224 */ /* 0x000fca00078e0007 */
[----:B0-----:R-:W-:Y:S04]  /*0080*/  ST.E.64 desc[UR4][R4.64], R0 ;  /* 0x0000000004007985 */ /* 0x001fe8000c101b04 */
[----:B------:R-:W-:Y:S01]  /*0090*/  ST.E.64 desc[UR4][R4.64+0x8], R2 ;  /* 0x0000080204007985 */ /* 0x000fe2000c101b04 */
[----:B------:R-:W-:Y:S05]  /*00a0*/  EXIT ;  /* 0x000000000000794d */ /* 0x000fea0003800000 */
        .type           $multiple_return$do_something,@function
        .size           $multiple_return$do_something,(.L_x_1 - $multiple_return$do_something)
$multiple_return$do_something:
[C---:B------:R-:W-:Y:S02]  /*00b0*/  IADD3 R2, P1, PT, R0.reuse, 0x2, RZ ;  /* 0x0000000200027810 */ /* 0x040fe40007f3e0ff */
[----:B------:R-:W-:Y:S02]  /*00c0*/  IADD3 R6, P0, PT, R0, 0x1, RZ ;  /* 0x0000000100067810 */ /* 0x000fe40007f1e0ff */
[----:B------:R-:W-:Y:S01]  /*00d0*/  MOV R0, R4 ;  /* 0x0000000400007202 */ /* 0x000fe20000000f00 */
[----:B------:R-:W-:Y:S01]  /*00e0*/  IMAD.X R3, RZ, RZ, R1, P1 ;  /* 0x000000ffff037224 */ /* 0x000fe200008e0601 */
[----:B------:R-:W-:Y:S01]  /*00f0*/  IADD3.X R7, PT, PT, R1, RZ, RZ, P0, !PT ;  /* 0x000000ff01077210 */ /* 0x000fe200007fe4ff */
[----:B------:R-:W-:-:S04]  /*0100*/  IMAD.MOV.U32 R1, RZ, RZ, 0x0 ;  /* 0x00000000ff017424 */ /* 0x000fc800078e00ff */
[----:B------:R-:W-:Y:S05]  /*0110*/  RET.REL.NODEC R0 `(multiple_return) ;  /* 0xfffffffc00b87950 */ /* 0x000fea0003c3ffff */
.L_x_0:
[----:B------:R-:W-:-:S00]  /*0120*/  BRA `(.L_x_0) ;  /* 0xfffffffc00fc7947 */ /* 0x000fc0000383ffff */
[----:B------:R-:W-:-:S00]  /*0130*/  NOP ;  /* 0x0000000000007918 */ /* 0x000fc00000000000 */
        /* <DEDUP_REMOVED lines=12> */
.L_x_1:


//--------------------- .nv.shared.reserved.0     --------------------------
	.section	.nv.shared.reserved.0,"aw",@nobits
	.weak		__nv_reservedSMEM_offset_0_alias
	.size		__nv_reservedSMEM_offset_0_alias, 0, 64
	.other		__nv_reservedSMEM_offset_0_alias,@"STO_CUDA_RESERVED_SHARED STV_DEFAULT"
__nv_reservedSMEM_offset_0_alias:
	.zero		0
	.zero		64


//--------------------- .nv.constant0.multiple_return --------------------------
	.section	.nv.constant0.multiple_return,"a",@progbits
	.sectionflags	@""
	.align	4
.nv.constant0.multiple_return:
	.zero		912


//--------------------- SYMBOLS --------------------------

	.type		.nv.reservedSmem.offset0,@object
	.size		.nv.reservedSmem.offset0,0x4
